//
// Generated by NVIDIA NVVM Compiler
//
// Compiler Build ID: CL-36424714
// Cuda compilation tools, release 13.0, V13.0.88
// Based on NVVM 20.0.0
//

.version 9.0
.target sm_100
.address_size 64

	// .globl	_Z6conv1dPKfS0_Pfii

.visible .entry _Z6conv1dPKfS0_Pfii(
	.param .u64 .ptr .align 1 _Z6conv1dPKfS0_Pfii_param_0,
	.param .u64 .ptr .align 1 _Z6conv1dPKfS0_Pfii_param_1,
	.param .u64 .ptr .align 1 _Z6conv1dPKfS0_Pfii_param_2,
	.param .u32 _Z6conv1dPKfS0_Pfii_param_3,
	.param .u32 _Z6conv1dPKfS0_Pfii_param_4
)
{
	.reg .pred 	%p<11>;
	.reg .b32 	%r<40>;
	.reg .b32 	%f<112>;
	.reg .b64 	%rd<31>;

	ld.param.u64 	%rd11, [_Z6conv1dPKfS0_Pfii_param_0];
	ld.param.u64 	%rd12, [_Z6conv1dPKfS0_Pfii_param_1];
	ld.param.u64 	%rd10, [_Z6conv1dPKfS0_Pfii_param_2];
	ld.param.u32 	%r25, [_Z6conv1dPKfS0_Pfii_param_3];
	ld.param.u32 	%r24, [_Z6conv1dPKfS0_Pfii_param_4];
	cvta.to.global.u64 	%rd1, %rd12;
	cvta.to.global.u64 	%rd2, %rd11;
	mov.u32 	%r26, %ctaid.x;
	mov.u32 	%r27, %ntid.x;
	mul.lo.s32 	%r1, %r26, %r27;
	mov.u32 	%r2, %tid.x;
	add.s32 	%r3, %r1, %r2;
	sub.s32 	%r28, %r25, %r24;
	setp.gt.s32 	%p1, %r3, %r28;
	@%p1 bra 	$L__BB0_15;
	setp.lt.s32 	%p2, %r24, 1;
	mov.f32 	%f111, 0f00000000;
	@%p2 bra 	$L__BB0_14;
	and.b32  	%r4, %r24, 15;
	setp.lt.u32 	%p3, %r24, 16;
	mov.f32 	%f111, 0f00000000;
	mov.b32 	%r36, 0;
	@%p3 bra 	$L__BB0_5;
	and.b32  	%r36, %r24, 2147483632;
	neg.s32 	%r34, %r36;
	add.s64 	%rd3, %rd2, 32;
	add.s64 	%rd29, %rd1, 32;
	mov.f32 	%f111, 0f00000000;
	mov.u32 	%r33, %r3;
$L__BB0_4:
	.pragma "nounroll";
	mul.wide.s32 	%rd13, %r33, 4;
	add.s64 	%rd14, %rd3, %rd13;
	ld.global.f32 	%f18, [%rd14+-32];
	ld.global.f32 	%f19, [%rd29+-32];
	fma.rn.f32 	%f20, %f18, %f19, %f111;
	ld.global.f32 	%f21, [%rd14+-28];
	ld.global.f32 	%f22, [%rd29+-28];
	fma.rn.f32 	%f23, %f21, %f22, %f20;
	ld.global.f32 	%f24, [%rd14+-24];
	ld.global.f32 	%f25, [%rd29+-24];
	fma.rn.f32 	%f26, %f24, %f25, %f23;
	ld.global.f32 	%f27, [%rd14+-20];
	ld.global.f32 	%f28, [%rd29+-20];
	fma.rn.f32 	%f29, %f27, %f28, %f26;
	ld.global.f32 	%f30, [%rd14+-16];
	ld.global.f32 	%f31, [%rd29+-16];
	fma.rn.f32 	%f32, %f30, %f31, %f29;
	ld.global.f32 	%f33, [%rd14+-12];
	ld.global.f32 	%f34, [%rd29+-12];
	fma.rn.f32 	%f35, %f33, %f34, %f32;
	ld.global.f32 	%f36, [%rd14+-8];
	ld.global.f32 	%f37, [%rd29+-8];
	fma.rn.f32 	%f38, %f36, %f37, %f35;
	ld.global.f32 	%f39, [%rd14+-4];
	ld.global.f32 	%f40, [%rd29+-4];
	fma.rn.f32 	%f41, %f39, %f40, %f38;
	ld.global.f32 	%f42, [%rd14];
	ld.global.f32 	%f43, [%rd29];
	fma.rn.f32 	%f44, %f42, %f43, %f41;
	ld.global.f32 	%f45, [%rd14+4];
	ld.global.f32 	%f46, [%rd29+4];
	fma.rn.f32 	%f47, %f45, %f46, %f44;
	ld.global.f32 	%f48, [%rd14+8];
	ld.global.f32 	%f49, [%rd29+8];
	fma.rn.f32 	%f50, %f48, %f49, %f47;
	ld.global.f32 	%f51, [%rd14+12];
	ld.global.f32 	%f52, [%rd29+12];
	fma.rn.f32 	%f53, %f51, %f52, %f50;
	ld.global.f32 	%f54, [%rd14+16];
	ld.global.f32 	%f55, [%rd29+16];
	fma.rn.f32 	%f56, %f54, %f55, %f53;
	ld.global.f32 	%f57, [%rd14+20];
	ld.global.f32 	%f58, [%rd29+20];
	fma.rn.f32 	%f59, %f57, %f58, %f56;
	ld.global.f32 	%f60, [%rd14+24];
	ld.global.f32 	%f61, [%rd29+24];
	fma.rn.f32 	%f62, %f60, %f61, %f59;
	ld.global.f32 	%f63, [%rd14+28];
	ld.global.f32 	%f64, [%rd29+28];
	fma.rn.f32 	%f111, %f63, %f64, %f62;
	add.s32 	%r34, %r34, 16;
	add.s32 	%r33, %r33, 16;
	add.s64 	%rd29, %rd29, 64;
	setp.ne.s32 	%p4, %r34, 0;
	@%p4 bra 	$L__BB0_4;
$L__BB0_5:
	setp.eq.s32 	%p5, %r4, 0;
	@%p5 bra 	$L__BB0_14;
	and.b32  	%r12, %r24, 7;
	setp.lt.u32 	%p6, %r4, 8;
	@%p6 bra 	$L__BB0_8;
	add.s32 	%r30, %r36, %r3;
	mul.wide.s32 	%rd15, %r30, 4;
	add.s64 	%rd16, %rd2, %rd15;
	ld.global.f32 	%f66, [%rd16];
	mul.wide.u32 	%rd17, %r36, 4;
	add.s64 	%rd18, %rd1, %rd17;
	ld.global.f32 	%f67, [%rd18];
	fma.rn.f32 	%f68, %f66, %f67, %f111;
	ld.global.f32 	%f69, [%rd16+4];
	ld.global.f32 	%f70, [%rd18+4];
	fma.rn.f32 	%f71, %f69, %f70, %f68;
	ld.global.f32 	%f72, [%rd16+8];
	ld.global.f32 	%f73, [%rd18+8];
	fma.rn.f32 	%f74, %f72, %f73, %f71;
	ld.global.f32 	%f75, [%rd16+12];
	ld.global.f32 	%f76, [%rd18+12];
	fma.rn.f32 	%f77, %f75, %f76, %f74;
	ld.global.f32 	%f78, [%rd16+16];
	ld.global.f32 	%f79, [%rd18+16];
	fma.rn.f32 	%f80, %f78, %f79, %f77;
	ld.global.f32 	%f81, [%rd16+20];
	ld.global.f32 	%f82, [%rd18+20];
	fma.rn.f32 	%f83, %f81, %f82, %f80;
	ld.global.f32 	%f84, [%rd16+24];
	ld.global.f32 	%f85, [%rd18+24];
	fma.rn.f32 	%f86, %f84, %f85, %f83;
	ld.global.f32 	%f87, [%rd16+28];
	ld.global.f32 	%f88, [%rd18+28];
	fma.rn.f32 	%f111, %f87, %f88, %f86;
	add.s32 	%r36, %r36, 8;
$L__BB0_8:
	setp.eq.s32 	%p7, %r12, 0;
	@%p7 bra 	$L__BB0_14;
	and.b32  	%r15, %r24, 3;
	setp.lt.u32 	%p8, %r12, 4;
	@%p8 bra 	$L__BB0_11;
	add.s32 	%r31, %r36, %r3;
	mul.wide.s32 	%rd19, %r31, 4;
	add.s64 	%rd20, %rd2, %rd19;
	ld.global.f32 	%f90, [%rd20];
	mul.wide.u32 	%rd21, %r36, 4;
	add.s64 	%rd22, %rd1, %rd21;
	ld.global.f32 	%f91, [%rd22];
	fma.rn.f32 	%f92, %f90, %f91, %f111;
	ld.global.f32 	%f93, [%rd20+4];
	ld.global.f32 	%f94, [%rd22+4];
	fma.rn.f32 	%f95, %f93, %f94, %f92;
	ld.global.f32 	%f96, [%rd20+8];
	ld.global.f32 	%f97, [%rd22+8];
	fma.rn.f32 	%f98, %f96, %f97, %f95;
	ld.global.f32 	%f99, [%rd20+12];
	ld.global.f32 	%f100, [%rd22+12];
	fma.rn.f32 	%f111, %f99, %f100, %f98;
	add.s32 	%r36, %r36, 4;
$L__BB0_11:
	setp.eq.s32 	%p9, %r15, 0;
	@%p9 bra 	$L__BB0_14;
	mul.wide.u32 	%rd23, %r36, 4;
	add.s64 	%rd30, %rd1, %rd23;
	add.s32 	%r32, %r2, %r36;
	add.s32 	%r39, %r32, %r1;
	neg.s32 	%r38, %r15;
$L__BB0_13:
	.pragma "nounroll";
	mul.wide.s32 	%rd24, %r39, 4;
	add.s64 	%rd25, %rd2, %rd24;
	ld.global.f32 	%f101, [%rd25];
	ld.global.f32 	%f102, [%rd30];
	fma.rn.f32 	%f111, %f101, %f102, %f111;
	add.s64 	%rd30, %rd30, 4;
	add.s32 	%r39, %r39, 1;
	add.s32 	%r38, %r38, 1;
	setp.ne.s32 	%p10, %r38, 0;
	@%p10 bra 	$L__BB0_13;
$L__BB0_14:
	cvta.to.global.u64 	%rd26, %rd10;
	mul.wide.s32 	%rd27, %r3, 4;
	add.s64 	%rd28, %rd26, %rd27;
	st.global.f32 	[%rd28], %f111;
$L__BB0_15:
	ret;

}


// ===== COMPILED SASS (sm_100) =====

	.target	sm_100

	.elftype	@"ET_EXEC"


//--------------------- .note.nv.tkinfo           --------------------------
	.section	.note.nv.tkinfo,"",@"SHT_NOTE"
	.sectionflags	@"SHF_NOTE_NV_TKINFO"
	.tkinfo
        /*0018*/ 	.word	0x00000002
        /*0030*/ 	.string	""
        /*0030*/ 	.string	"ptxas"
        /*0030*/ 	.string	"Cuda compilation tools, release 13.0, V13.0.88"
        /*0030*/ 	.string	"Build cuda_13.0.r13.0/compiler.36424714_0"
        /*0030*/ 	.string	"-arch sm_100 -m 64 "



//--------------------- .note.nv.cuinfo           --------------------------
	.section	.note.nv.cuinfo,"",@"SHT_NOTE"
	.sectionflags	@"SHF_NOTE_NV_CUINFO"
        /*0018*/ 	.short	0x0002
        /*001a*/ 	.short	0x0064
        /*001c*/ 	.short	0x0082
	.zero		2


//--------------------- .nv.info                  --------------------------
	.section	.nv.info,"",@"SHT_CUDA_INFO"
	.align	4


	//----- nvinfo : EIATTR_REGCOUNT
	.align		4
        /*0000*/ 	.byte	0x04, 0x2f
        /*0002*/ 	.short	(.L_1 - .L_0)
	.align		4
.L_0:
        /*0004*/ 	.word	index@(_Z6conv1dPKfS0_Pfii)
        /*0008*/ 	.word	0x0000001e


	//----- nvinfo : EIATTR_FRAME_SIZE
	.align		4
.L_1:
        /*000c*/ 	.byte	0x04, 0x11
        /*000e*/ 	.short	(.L_3 - .L_2)
	.align		4
.L_2:
        /*0010*/ 	.word	index@(_Z6conv1dPKfS0_Pfii)
        /*0014*/ 	.word	0x00000000


	//----- nvinfo : EIATTR_MIN_STACK_SIZE
	.align		4
.L_3:
        /*0018*/ 	.byte	0x04, 0x12
        /*001a*/ 	.short	(.L_5 - .L_4)
	.align		4
.L_4:
        /*001c*/ 	.word	index@(_Z6conv1dPKfS0_Pfii)
        /*0020*/ 	.word	0x00000000
.L_5:


//--------------------- .nv.compat                --------------------------
	.section	.nv.compat,"",@"SHT_CUDA_COMPAT_INFO"
	.align	4
        /*0000*/ 	.byte	0x02, 0x09, 0x00, 0x00, 0x02, 0x02, 0x01, 0x00, 0x02, 0x05, 0x05, 0x00, 0x03, 0x07, 0x01, 0x01
        /*0010*/ 	.byte	0x02, 0x03, 0x00, 0x00, 0x02, 0x06, 0x01, 0x00, 0x04, 0x0b, 0x08, 0x00, 0x09, 0x00, 0x00, 0x00
        /*0020*/ 	.byte	0x00, 0x00, 0x00, 0x00


//--------------------- .nv.info._Z6conv1dPKfS0_Pfii --------------------------
	.section	.nv.info._Z6conv1dPKfS0_Pfii,"",@"SHT_CUDA_INFO"
	.sectionflags	@""
	.align	4


	//----- nvinfo : EIATTR_CUDA_API_VERSION
	.align		4
        /*0000*/ 	.byte	0x04, 0x37
        /*0002*/ 	.short	(.L_7 - .L_6)
.L_6:
        /*0004*/ 	.word	0x00000082


	//----- nvinfo : EIATTR_KPARAM_INFO
	.align		4
.L_7:
        /*0008*/ 	.byte	0x04, 0x17
        /*000a*/ 	.short	(.L_9 - .L_8)
.L_8:
        /*000c*/ 	.word	0x00000000
        /*0010*/ 	.short	0x0004
        /*0012*/ 	.short	0x001c
        /*0014*/ 	.byte	0x00, 0xf0, 0x11, 0x00


	//----- nvinfo : EIATTR_KPARAM_INFO
	.align		4
.L_9:
        /*0018*/ 	.byte	0x04, 0x17
        /*001a*/ 	.short	(.L_11 - .L_10)
.L_10:
        /*001c*/ 	.word	0x00000000
        /*0020*/ 	.short	0x0003
        /*0022*/ 	.short	0x0018
        /*0024*/ 	.byte	0x00, 0xf0, 0x11, 0x00


	//----- nvinfo : EIATTR_KPARAM_INFO
	.align		4
.L_11:
        /*0028*/ 	.byte	0x04, 0x17
        /*002a*/ 	.short	(.L_13 - .L_12)
.L_12:
        /*002c*/ 	.word	0x00000000
        /*0030*/ 	.short	0x0002
        /*0032*/ 	.short	0x0010
        /*0034*/ 	.byte	0x00, 0xf5, 0x21, 0x00


	//----- nvinfo : EIATTR_KPARAM_INFO
	.align		4
.L_13:
        /*0038*/ 	.byte	0x04, 0x17
        /*003a*/ 	.short	(.L_15 - .L_14)
.L_14:
        /*003c*/ 	.word	0x00000000
        /*0040*/ 	.short	0x0001
        /*0042*/ 	.short	0x0008
        /*0044*/ 	.byte	0x00, 0xf5, 0x21, 0x00


	//----- nvinfo : EIATTR_KPARAM_INFO
	.align		4
.L_15:
        /*0048*/ 	.byte	0x04, 0x17
        /*004a*/ 	.short	(.L_17 - .L_16)
.L_16:
        /*004c*/ 	.word	0x00000000
        /*0050*/ 	.short	0x0000
        /*0052*/ 	.short	0x0000
        /*0054*/ 	.byte	0x00, 0xf5, 0x21, 0x00


	//----- nvinfo : EIATTR_SPARSE_MMA_MASK
	.align		4
.L_17:
        /*0058*/ 	.byte	0x03, 0x50
        /*005a*/ 	.short	0x0000


	//----- nvinfo : EIATTR_MAXREG_COUNT
	.align		4
        /*005c*/ 	.byte	0x03, 0x1b
        /*005e*/ 	.short	0x00ff


	//----- nvinfo : EIATTR_MERCURY_ISA_VERSION
	.align		4
        /*0060*/ 	.byte	0x03, 0x5f
        /*0062*/ 	.short	0x0101


	//----- nvinfo : EIATTR_VRC_CTA_INIT_COUNT
	.align		4
        /*0064*/ 	.byte	0x02, 0x4a
	.zero		1
	.zero		1


	//----- nvinfo : EIATTR_EXIT_INSTR_OFFSETS
	.align		4
        /*0068*/ 	.byte	0x04, 0x1c
        /*006a*/ 	.short	(.L_19 - .L_18)


	//   ....[0]....
.L_18:
        /*006c*/ 	.word	0x00000090


	//   ....[1]....
        /*0070*/ 	.word	0x00000a80


	//----- nvinfo : EIATTR_CBANK_PARAM_SIZE
	.align		4
.L_19:
        /*0074*/ 	.byte	0x03, 0x19
        /*0076*/ 	.short	0x0020


	//----- nvinfo : EIATTR_PARAM_CBANK
	.align		4
        /*0078*/ 	.byte	0x04, 0x0a
        /*007a*/ 	.short	(.L_21 - .L_20)
	.align		4
.L_20:
        /*007c*/ 	.word	index@(.nv.constant0._Z6conv1dPKfS0_Pfii)
        /*0080*/ 	.short	0x0380
        /*0082*/ 	.short	0x0020


	//----- nvinfo : EIATTR_SW_WAR
	.align		4
.L_21:
        /*0084*/ 	.byte	0x04, 0x36
        /*0086*/ 	.short	(.L_23 - .L_22)
.L_22:
        /*0088*/ 	.word	0x00000008
.L_23:


//--------------------- .nv.callgraph             --------------------------
	.section	.nv.callgraph,"",@"SHT_CUDA_CALLGRAPH"
	.align	4
	.sectionentsize	8
	.align		4
        /*0000*/ 	.word	0x00000000
	.align		4
        /*0004*/ 	.word	0xffffffff
	.align		4
        /*0008*/ 	.word	0x00000000
	.align		4
        /*000c*/ 	.word	0xfffffffe
	.align		4
        /*0010*/ 	.word	0x00000000
	.align		4
        /*0014*/ 	.word	0xfffffffd
	.align		4
        /*0018*/ 	.word	0x00000000
	.align		4
        /*001c*/ 	.word	0xfffffffc


//--------------------- .text._Z6conv1dPKfS0_Pfii --------------------------
	.section	.text._Z6conv1dPKfS0_Pfii,"ax",@progbits
	.align	128
        .global         _Z6conv1dPKfS0_Pfii
        .type           _Z6conv1dPKfS0_Pfii,@function
        .size           _Z6conv1dPKfS0_Pfii,(.L_x_7 - _Z6conv1dPKfS0_Pfii)
        .other          _Z6conv1dPKfS0_Pfii,@"STO_CUDA_ENTRY STV_DEFAULT"
_Z6conv1dPKfS0_Pfii:
.text._Z6conv1dPKfS0_Pfii:
[----:B------:R-:W-:Y:S01]  /*0000*/  LDC R1, c[0x0][0x37c] ;  /* 0x0000df00ff017b82 */ /* 0x000fe20000000800 */
[----:B------:R-:W0:Y:S07]  /*0010*/  S2R R0, SR_TID.X ;  /* 0x0000000000007919 */ /* 0x000e2e0000002100 */
[----:B------:R-:W1:Y:S01]  /*0020*/  S2UR UR4, SR_CTAID.X ;  /* 0x00000000000479c3 */ /* 0x000e620000002500 */
[----:B------:R-:W1:Y:S01]  /*0030*/  LDCU UR5, c[0x0][0x360] ;  /* 0x00006c00ff0577ac */ /* 0x000e620008000800 */
[----:B------:R-:W2:Y:S01]  /*0040*/  LDCU.64 UR8, c[0x0][0x398] ;  /* 0x00007300ff0877ac */ /* 0x000ea20008000a00 */
[----:B-1----:R-:W-:-:S02]  /*0050*/  UIMAD UR4, UR4, UR5, URZ ;  /* 0x00000005040472a4 */ /* 0x002fc4000f8e02ff */
[----:B--2---:R-:W-:-:S04]  /*0060*/  UIADD3 UR5, UPT, UPT, UR8, -UR9, URZ ;  /* 0x8000000908057290 */ /* 0x004fc8000fffe0ff */
[----:B0-----:R-:W-:-:S04]  /*0070*/  IADD3 R6, PT, PT, R0, UR4, RZ ;  /* 0x0000000400067c10 */ /* 0x001fc8000fffe0ff */
[----:B------:R-:W-:-:S13]  /*0080*/  ISETP.GT.AND P0, PT, R6, UR5, PT ;  /* 0x0000000506007c0c */ /* 0x000fda000bf04270 */
[----:B------:R-:W-:Y:S05]  /*0090*/  @P0 EXIT ;  /* 0x000000000000094d */ /* 0x000fea0003800000 */
[----:B------:R-:W-:Y:S01]  /*00a0*/  UISETP.GE.AND UP0, UPT, UR9, 0x1, UPT ;  /* 0x000000010900788c */ /* 0x000fe2000bf06270 */
[----:B------:R-:W-:Y:S01]  /*00b0*/  HFMA2 R14, -RZ, RZ, 0, 0 ;  /* 0x00000000ff0e7431 */ /* 0x000fe200000001ff */
[----:B------:R-:W0:Y:S07]  /*00c0*/  LDCU.64 UR16, c[0x0][0x358] ;  /* 0x00006b00ff1077ac */ /* 0x000e2e0008000a00 */
[----:B------:R-:W-:Y:S05]  /*00d0*/  BRA.U !UP0, `(.L_x_0) ;  /* 0x00000009085c7547 */ /* 0x000fea000b800000 */
[----:B------:R-:W-:Y:S01]  /*00e0*/  UISETP.GE.U32.AND UP1, UPT, UR9, 0x10, UPT ;  /* 0x000000100900788c */ /* 0x000fe2000bf26070 */
[----:B------:R-:W-:Y:S01]  /*00f0*/  MOV R14, RZ ;  /* 0x000000ff000e7202 */ /* 0x000fe20000000f00 */
[----:B------:R-:W-:Y:S01]  /*0100*/  ULOP3.LUT UR10, UR9, 0xf, URZ, 0xc0, !UPT ;  /* 0x0000000f090a7892 */ /* 0x000fe2000f8ec0ff */
[----:B------:R-:W-:-:S03]  /*0110*/  MOV R9, RZ ;  /* 0x000000ff00097202 */ /* 0x000fc60000000f00 */
[----:B------:R-:W-:-:S03]  /*0120*/  UISETP.NE.AND UP0, UPT, UR10, URZ, UPT ;  /* 0x000000ff0a00728c */ /* 0x000fc6000bf05270 */
[----:B------:R-:W-:Y:S08]  /*0130*/  BRA.U !UP1, `(.L_x_1) ;  /* 0x0000000509147547 */ /* 0x000ff0000b800000 */
[----:B------:R-:W1:Y:S01]  /*0140*/  LDCU.128 UR12, c[0x0][0x380] ;  /* 0x00007000ff0c77ac */ /* 0x000e620008000c00 */
[----:B------:R-:W-:Y:S02]  /*0150*/  MOV R14, RZ ;  /* 0x000000ff000e7202 */ /* 0x000fe40000000f00 */
[----:B------:R-:W-:Y:S01]  /*0160*/  MOV R7, R6 ;  /* 0x0000000600077202 */ /* 0x000fe20000000f00 */
[----:B------:R-:W-:-:S06]  /*0170*/  ULOP3.LUT UR11, UR9, 0x7ffffff0, URZ, 0xc0, !UPT ;  /* 0x7ffffff0090b7892 */ /* 0x000fcc000f8ec0ff */
[----:B------:R-:W-:Y:S01]  /*0180*/  MOV R9, UR11 ;  /* 0x0000000b00097c02 */ /* 0x000fe20008000f00 */
[----:B-1----:R-:W-:Y:S02]  /*0190*/  UIADD3 UR5, UP2, UPT, UR14, 0x20, URZ ;  /* 0x000000200e057890 */ /* 0x002fe4000ff5e0ff */
[----:B------:R-:W-:Y:S02]  /*01a0*/  UIADD3 UR7, UP1, UPT, UR12, 0x20, URZ ;  /* 0x000000200c077890 */ /* 0x000fe4000ff3e0ff */
[----:B------:R-:W-:Y:S02]  /*01b0*/  UIADD3.X UR6, UPT, UPT, URZ, UR15, URZ, UP2, !UPT ;  /* 0x0000000fff067290 */ /* 0x000fe400097fe4ff */
[----:B------:R-:W-:Y:S01]  /*01c0*/  MOV R2, UR5 ;  /* 0x0000000500027c02 */ /* 0x000fe20008000f00 */
[----:B------:R-:W-:Y:S02]  /*01d0*/  UIADD3 UR12, UPT, UPT, -UR11, URZ, URZ ;  /* 0x000000ff0b0c7290 */ /* 0x000fe4000fffe1ff */
[----:B------:R-:W-:Y:S01]  /*01e0*/  UIADD3.X UR8, UPT, UPT, URZ, UR13, URZ, UP1, !UPT ;  /* 0x0000000dff087290 */ /* 0x000fe20008ffe4ff */
[----:B------:R-:W-:-:S11]  /*01f0*/  MOV R3, UR6 ;  /* 0x0000000600037c02 */ /* 0x000fd60008000f00 */
.L_x_2:
[----:B------:R-:W-:Y:S01]  /*0200*/  MOV R4, UR7 ;  /* 0x0000000700047c02 */ /* 0x000fe20008000f00 */
[----:B0-----:R-:W2:Y:S01]  /*0210*/  LDG.E R16, desc[UR16][R2.64+-0x20] ;  /* 0xffffe01002107981 */ /* 0x001ea2000c1e1900 */
[----:B------:R-:W-:-:S03]  /*0220*/  MOV R5, UR8 ;  /* 0x0000000800057c02 */ /* 0x000fc60008000f00 */
[----:B------:R-:W3:Y:S01]  /*0230*/  LDG.E R24, desc[UR16][R2.64+-0x1c] ;  /* 0xffffe41002187981 */ /* 0x000ee2000c1e1900 */
[----:B------:R-:W-:-:S03]  /*0240*/  IMAD.WIDE R4, R7, 0x4, R4 ;  /* 0x0000000407047825 */ /* 0x000fc600078e0204 */
[----:B------:R-:W4:Y:S04]  /*0250*/  LDG.E R18, desc[UR16][R2.64+-0x18] ;  /* 0xffffe81002127981 */ /* 0x000f28000c1e1900 */
[----:B------:R-:W2:Y:S04]  /*0260*/  LDG.E R17, desc[UR16][R4.64+-0x20] ;  /* 0xffffe01004117981 */ /* 0x000ea8000c1e1900 */
[----:B------:R-:W3:Y:S04]  /*0270*/  LDG.E R19, desc[UR16][R4.64+-0x1c] ;  /* 0xffffe41004137981 */ /* 0x000ee8000c1e1900 */
[----:B------:R-:W4:Y:S04]  /*0280*/  LDG.E R21, desc[UR16][R4.64+-0x18] ;  /* 0xffffe81004157981 */ /* 0x000f28000c1e1900 */
[----:B------:R-:W5:Y:S04]  /*0290*/  LDG.E R23, desc[UR16][R2.64+-0x14] ;  /* 0xffffec1002177981 */ /* 0x000f68000c1e1900 */
        /* <DEDUP_REMOVED lines=8> */
[----:B------:R-:W5:Y:S01]  /*0320*/  LDG.E R15, desc[UR16][R4.64+-0x4] ;  /* 0xfffffc10040f7981 */ /* 0x000f62000c1e1900 */
[----:B--2---:R-:W-:-:S03]  /*0330*/  FFMA R16, R17, R16, R14 ;  /* 0x0000001011107223 */ /* 0x004fc6000000000e */
[----:B------:R-:W2:Y:S04]  /*0340*/  LDG.E R14, desc[UR16][R2.64] ;  /* 0x00000010020e7981 */ /* 0x000ea8000c1e1900 */
[----:B------:R-:W2:Y:S01]  /*0350*/  LDG.E R17, desc[UR16][R4.64] ;  /* 0x0000001004117981 */ /* 0x000ea2000c1e1900 */
[----:B---3--:R-:W-:-:S03]  /*0360*/  FFMA R24, R19, R24, R16 ;  /* 0x0000001813187223 */ /* 0x008fc60000000010 */
[----:B------:R-:W3:Y:S01]  /*0370*/  LDG.E R16, desc[UR16][R2.64+0x4] ;  /* 0x0000041002107981 */ /* 0x000ee2000c1e1900 */
[----:B----4-:R-:W-:-:S03]  /*0380*/  FFMA R27, R21, R18, R24 ;  /* 0x00000012151b7223 */ /* 0x010fc60000000018 */
[----:B------:R-:W3:Y:S04]  /*0390*/  LDG.E R19, desc[UR16][R4.64+0x4] ;  /* 0x0000041004137981 */ /* 0x000ee8000c1e1900 */
[----:B------:R-:W4:Y:S01]  /*03a0*/  LDG.E R21, desc[UR16][R2.64+0x8] ;  /* 0x0000081002157981 */ /* 0x000f22000c1e1900 */
[----:B-----5:R-:W-:-:S03]  /*03b0*/  FFMA R24, R20, R23, R27 ;  /* 0x0000001714187223 */ /* 0x020fc6000000001b */
[----:B------:R-:W4:Y:S04]  /*03c0*/  LDG.E R18, desc[UR16][R4.64+0x8] ;  /* 0x0000081004127981 */ /* 0x000f28000c1e1900 */
[----:B------:R-:W5:Y:S01]  /*03d0*/  LDG.E R23, desc[UR16][R2.64+0xc] ;  /* 0x00000c1002177981 */ /* 0x000f62000c1e1900 */
[----:B------:R-:W-:-:S03]  /*03e0*/  FFMA R24, R25, R22, R24 ;  /* 0x0000001619187223 */ /* 0x000fc60000000018 */
[----:B------:R-:W5:Y:S04]  /*03f0*/  LDG.E R20, desc[UR16][R4.64+0xc] ;  /* 0x00000c1004147981 */ /* 0x000f68000c1e1900 */
[----:B------:R-:W5:Y:S01]  /*0400*/  LDG.E R25, desc[UR16][R2.64+0x10] ;  /* 0x0000101002197981 */ /* 0x000f62000c1e1900 */
[----:B------:R-:W-:-:S03]  /*0410*/  FFMA R24, R11, R8, R24 ;  /* 0x000000080b187223 */ /* 0x000fc60000000018 */
[----:B------:R-:W5:Y:S04]  /*0420*/  LDG.E R22, desc[UR16][R4.64+0x10] ;  /* 0x0000101004167981 */ /* 0x000f68000c1e1900 */
[----:B------:R-:W5:Y:S01]  /*0430*/  LDG.E R11, desc[UR16][R2.64+0x14] ;  /* 0x00001410020b7981 */ /* 0x000f62000c1e1900 */
[----:B------:R-:W-:-:S03]  /*0440*/  FFMA R26, R13, R10, R24 ;  /* 0x0000000a0d1a7223 */ /* 0x000fc60000000018 */
[----:B------:R-:W5:Y:S04]  /*0450*/  LDG.E R8, desc[UR16][R4.64+0x14] ;  /* 0x0000141004087981 */ /* 0x000f68000c1e1900 */
[----:B------:R-:W5:Y:S04]  /*0460*/  LDG.E R10, desc[UR16][R2.64+0x18] ;  /* 0x00001810020a7981 */ /* 0x000f68000c1e1900 */
[----:B------:R-:W5:Y:S04]  /*0470*/  LDG.E R13, desc[UR16][R4.64+0x18] ;  /* 0x00001810040d7981 */ /* 0x000f68000c1e1900 */
[----:B------:R-:W5:Y:S04]  /*0480*/  LDG.E R24, desc[UR16][R4.64+0x1c] ;  /* 0x00001c1004187981 */ /* 0x000f68000c1e1900 */
[----:B------:R0:W5:Y:S01]  /*0490*/  LDG.E R27, desc[UR16][R2.64+0x1c] ;  /* 0x00001c10021b7981 */ /* 0x000162000c1e1900 */
[----:B------:R-:W-:Y:S01]  /*04a0*/  FFMA R12, R15, R12, R26 ;  /* 0x0000000c0f0c7223 */ /* 0x000fe2000000001a */
[----:B------:R-:W-:-:S04]  /*04b0*/  UIADD3 UR12, UPT, UPT, UR12, 0x10, URZ ;  /* 0x000000100c0c7890 */ /* 0x000fc8000fffe0ff */
[----:B------:R-:W-:Y:S01]  /*04c0*/  UISETP.NE.AND UP1, UPT, UR12, URZ, UPT ;  /* 0x000000ff0c00728c */ /* 0x000fe2000bf25270 */
[----:B0-----:R-:W-:Y:S02]  /*04d0*/  IADD3 R2, P0, PT, R2, 0x40, RZ ;  /* 0x0000004002027810 */ /* 0x001fe40007f1e0ff */
[----:B------:R-:W-:Y:S02]  /*04e0*/  IADD3 R7, PT, PT, R7, 0x10, RZ ;  /* 0x0000001007077810 */ /* 0x000fe40007ffe0ff */
[----:B------:R-:W-:Y:S01]  /*04f0*/  IADD3.X R3, PT, PT, RZ, R3, RZ, P0, !PT ;  /* 0x00000003ff037210 */ /* 0x000fe200007fe4ff */
[----:B--2---:R-:W-:-:S04]  /*0500*/  FFMA R12, R17, R14, R12 ;  /* 0x0000000e110c7223 */ /* 0x004fc8000000000c */
[----:B---3--:R-:W-:-:S04]  /*0510*/  FFMA R19, R19, R16, R12 ;  /* 0x0000001013137223 */ /* 0x008fc8000000000c */
[----:B----4-:R-:W-:-:S04]  /*0520*/  FFMA R19, R18, R21, R19 ;  /* 0x0000001512137223 */ /* 0x010fc80000000013 */
[----:B-----5:R-:W-:-:S04]  /*0530*/  FFMA R19, R20, R23, R19 ;  /* 0x0000001714137223 */ /* 0x020fc80000000013 */
[----:B------:R-:W-:-:S04]  /*0540*/  FFMA R19, R22, R25, R19 ;  /* 0x0000001916137223 */ /* 0x000fc80000000013 */
[----:B------:R-:W-:-:S04]  /*0550*/  FFMA R8, R8, R11, R19 ;  /* 0x0000000b08087223 */ /* 0x000fc80000000013 */
[----:B------:R-:W-:-:S04]  /*0560*/  FFMA R13, R13, R10, R8 ;  /* 0x0000000a0d0d7223 */ /* 0x000fc80000000008 */
[----:B------:R-:W-:Y:S01]  /*0570*/  FFMA R14, R24, R27, R13 ;  /* 0x0000001b180e7223 */ /* 0x000fe2000000000d */
[----:B------:R-:W-:Y:S06]  /*0580*/  BRA.U UP1, `(.L_x_2) ;  /* 0xfffffffd011c7547 */ /* 0x000fec000b83ffff */
.L_x_1:
[----:B------:R-:W-:Y:S05]  /*0590*/  BRA.U !UP0, `(.L_x_0) ;  /* 0x00000005082c7547 */ /* 0x000fea000b800000 */
[----:B------:R-:W-:Y:S02]  /*05a0*/  UISETP.GE.U32.AND UP0, UPT, UR10, 0x8, UPT ;  /* 0x000000080a00788c */ /* 0x000fe4000bf06070 */
[----:B------:R-:W-:-:S04]  /*05b0*/  ULOP3.LUT UR6, UR9, 0x7, URZ, 0xc0, !UPT ;  /* 0x0000000709067892 */ /* 0x000fc8000f8ec0ff */
[----:B------:R-:W-:-:S03]  /*05c0*/  UISETP.NE.AND UP1, UPT, UR6, URZ, UPT ;  /* 0x000000ff0600728c */ /* 0x000fc6000bf25270 */
[----:B------:R-:W-:Y:S08]  /*05d0*/  BRA.U !UP0, `(.L_x_3) ;  /* 0x0000000108787547 */ /* 0x000ff0000b800000 */
[----:B------:R-:W1:Y:S01]  /*05e0*/  LDC.64 R2, c[0x0][0x380] ;  /* 0x0000e000ff027b82 */ /* 0x000e620000000a00 */
[----:B------:R-:W-:-:S07]  /*05f0*/  IADD3 R7, PT, PT, R6, R9, RZ ;  /* 0x0000000906077210 */ /* 0x000fce0007ffe0ff */
[----:B------:R-:W2:Y:S01]  /*0600*/  LDC.64 R4, c[0x0][0x388] ;  /* 0x0000e200ff047b82 */ /* 0x000ea20000000a00 */
[----:B-1----:R-:W-:-:S05]  /*0610*/  IMAD.WIDE R2, R7, 0x4, R2 ;  /* 0x0000000407027825 */ /* 0x002fca00078e0202 */
[----:B0-----:R-:W3:Y:S01]  /*0620*/  LDG.E R11, desc[UR16][R2.64] ;  /* 0x00000010020b7981 */ /* 0x001ee2000c1e1900 */
[----:B--2---:R-:W-:-:S03]  /*0630*/  IMAD.WIDE.U32 R4, R9, 0x4, R4 ;  /* 0x0000000409047825 */ /* 0x004fc600078e0004 */
[----:B------:R-:W2:Y:S04]  /*0640*/  LDG.E R13, desc[UR16][R2.64+0x4] ;  /* 0x00000410020d7981 */ /* 0x000ea8000c1e1900 */
[----:B------:R-:W3:Y:S04]  /*0650*/  LDG.E R10, desc[UR16][R4.64] ;  /* 0x00000010040a7981 */ /* 0x000ee8000c1e1900 */
[----:B------:R-:W2:Y:S04]  /*0660*/  LDG.E R12, desc[UR16][R4.64+0x4] ;  /* 0x00000410040c7981 */ /* 0x000ea8000c1e1900 */
[----:B------:R-:W4:Y:S04]  /*0670*/  LDG.E R15, desc[UR16][R2.64+0x8] ;  /* 0x00000810020f7981 */ /* 0x000f28000c1e1900 */
        /* <DEDUP_REMOVED lines=11> */
[----:B------:R-:W-:Y:S01]  /*0730*/  IADD3 R9, PT, PT, R9, 0x8, RZ ;  /* 0x0000000809097810 */ /* 0x000fe20007ffe0ff */
[----:B---3--:R-:W-:-:S04]  /*0740*/  FFMA R10, R11, R10, R14 ;  /* 0x0000000a0b0a7223 */ /* 0x008fc8000000000e */
[----:B--2---:R-:W-:-:S04]  /*0750*/  FFMA R10, R13, R12, R10 ;  /* 0x0000000c0d0a7223 */ /* 0x004fc8000000000a */
[----:B----4-:R-:W-:-:S04]  /*0760*/  FFMA R10, R15, R16, R10 ;  /* 0x000000100f0a7223 */ /* 0x010fc8000000000a */
[----:B-----5:R-:W-:-:S04]  /*0770*/  FFMA R10, R17, R18, R10 ;  /* 0x00000012110a7223 */ /* 0x020fc8000000000a */
[----:B------:R-:W-:-:S04]  /*0780*/  FFMA R10, R19, R20, R10 ;  /* 0x00000014130a7223 */ /* 0x000fc8000000000a */
[----:B------:R-:W-:-:S04]  /*0790*/  FFMA R10, R21, R22, R10 ;  /* 0x00000016150a7223 */ /* 0x000fc8000000000a */
[----:B------:R-:W-:-:S04]  /*07a0*/  FFMA R7, R7, R8, R10 ;  /* 0x0000000807077223 */ /* 0x000fc8000000000a */
[----:B------:R-:W-:-:S07]  /*07b0*/  FFMA R14, R24, R23, R7 ;  /* 0x00000017180e7223 */ /* 0x000fce0000000007 */
.L_x_3:
        /* <DEDUP_REMOVED lines=17> */
[----:B------:R-:W5:Y:S01]  /*08d0*/  LDG.E R15, desc[UR16][R4.64+0xc] ;  /* 0x00000c10040f7981 */ /* 0x000f62000c1e1900 */
[----:B------:R-:W-:Y:S01]  /*08e0*/  IADD3 R9, PT, PT, R9, 0x4, RZ ;  /* 0x0000000409097810 */ /* 0x000fe20007ffe0ff */
[----:B---3--:R-:W-:-:S04]  /*08f0*/  FFMA R7, R7, R8, R14 ;  /* 0x0000000807077223 */ /* 0x008fc8000000000e */
[----:B--2---:R-:W-:-:S04]  /*0900*/  FFMA R7, R10, R11, R7 ;  /* 0x0000000b0a077223 */ /* 0x004fc80000000007 */
[----:B----4-:R-:W-:-:S04]  /*0910*/  FFMA R7, R12, R13, R7 ;  /* 0x0000000d0c077223 */ /* 0x010fc80000000007 */
[----:B-----5:R-:W-:-:S07]  /*0920*/  FFMA R14, R16, R15, R7 ;  /* 0x0000000f100e7223 */ /* 0x020fce0000000007 */
.L_x_4:
[----:B------:R-:W-:Y:S05]  /*0930*/  BRA.U !UP1, `(.L_x_0) ;  /* 0x0000000109447547 */ /* 0x000fea000b800000 */
[----:B------:R-:W1:Y:S01]  /*0940*/  LDC.64 R2, c[0x0][0x388] ;  /* 0x0000e200ff027b82 */ /* 0x000e620000000a00 */
[----:B------:R-:W-:-:S07]  /*0950*/  UIADD3 UR5, UPT, UPT, -UR5, URZ, URZ ;  /* 0x000000ff05057290 */ /* 0x000fce000fffe1ff */
[----:B------:R-:W2:Y:S01]  /*0960*/  LDC.64 R10, c[0x0][0x380] ;  /* 0x0000e000ff0a7b82 */ /* 0x000ea20000000a00 */
[----:B-1----:R-:W-:Y:S01]  /*0970*/  IMAD.WIDE.U32 R2, R9, 0x4, R2 ;  /* 0x0000000409027825 */ /* 0x002fe200078e0002 */
[----:B------:R-:W-:Y:S02]  /*0980*/  IADD3 R9, PT, PT, R0, UR4, R9 ;  /* 0x0000000400097c10 */ /* 0x000fe4000fffe009 */
[----:B------:R-:W-:Y:S02]  /*0990*/  MOV R4, R2 ;  /* 0x0000000200047202 */ /* 0x000fe40000000f00 */
[----:B------:R-:W-:-:S07]  /*09a0*/  MOV R5, R3 ;  /* 0x0000000300057202 */ /* 0x000fce0000000f00 */
.L_x_5:
[----:B--2---:R-:W-:Y:S01]  /*09b0*/  IMAD.WIDE R2, R9, 0x4, R10 ;  /* 0x0000000409027825 */ /* 0x004fe200078e020a */
[----:B0-----:R0:W2:Y:S05]  /*09c0*/  LDG.E R0, desc[UR16][R4.64] ;  /* 0x0000001004007981 */ /* 0x0010aa000c1e1900 */
[----:B------:R-:W2:Y:S01]  /*09d0*/  LDG.E R3, desc[UR16][R2.64] ;  /* 0x0000001002037981 */ /* 0x000ea2000c1e1900 */
[----:B------:R-:W-:-:S04]  /*09e0*/  UIADD3 UR5, UPT, UPT, UR5, 0x1, URZ ;  /* 0x0000000105057890 */ /* 0x000fc8000fffe0ff */
[----:B------:R-:W-:Y:S01]  /*09f0*/  UISETP.NE.AND UP0, UPT, UR5, URZ, UPT ;  /* 0x000000ff0500728c */ /* 0x000fe2000bf05270 */
[----:B0-----:R-:W-:Y:S02]  /*0a00*/  IADD3 R4, P0, PT, R4, 0x4, RZ ;  /* 0x0000000404047810 */ /* 0x001fe40007f1e0ff */
[----:B------:R-:W-:Y:S02]  /*0a10*/  IADD3 R9, PT, PT, R9, 0x1, RZ ;  /* 0x0000000109097810 */ /* 0x000fe40007ffe0ff */
[----:B------:R-:W-:Y:S01]  /*0a20*/  IADD3.X R5, PT, PT, RZ, R5, RZ, P0, !PT ;  /* 0x00000005ff057210 */ /* 0x000fe200007fe4ff */
[----:B--2---:R-:W-:-:S03]  /*0a30*/  FFMA R14, R3, R0, R14 ;  /* 0x00000000030e7223 */ /* 0x004fc6000000000e */
[----:B------:R-:W-:Y:S05]  /*0a40*/  BRA.U UP0, `(.L_x_5) ;  /* 0xfffffffd00d87547 */ /* 0x000fea000b83ffff */
.L_x_0:
[----:B------:R-:W1:Y:S02]  /*0a50*/  LDC.64 R2, c[0x0][0x390] ;  /* 0x0000e400ff027b82 */ /* 0x000e640000000a00 */
[----:B-1----:R-:W-:-:S05]  /*0a60*/  IMAD.WIDE R6, R6, 0x4, R2 ;  /* 0x0000000406067825 */ /* 0x002fca00078e0202 */
[----:B0-----:R-:W-:Y:S01]  /*0a70*/  STG.E desc[UR16][R6.64], R14 ;  /* 0x0000000e06007986 */ /* 0x001fe2000c101910 */
[----:B------:R-:W-:Y:S05]  /*0a80*/  EXIT ;  /* 0x000000000000794d */ /* 0x000fea0003800000 */
.L_x_6:
[----:B------:R-:W-:-:S00]  /*0a90*/  BRA `(.L_x_6) ;  /* 0xfffffffc00fc7947 */ /* 0x000fc0000383ffff */
[----:B------:R-:W-:-:S00]  /*0aa0*/  NOP ;  /* 0x0000000000007918 */ /* 0x000fc00000000000 */
        /* <DEDUP_REMOVED lines=13> */
.L_x_7:


//--------------------- .nv.shared.reserved.0     --------------------------
	.section	.nv.shared.reserved.0,"aw",@nobits
	.weak		__nv_reservedSMEM_offset_0_alias
	.size		__nv_reservedSMEM_offset_0_alias, 0, 64
	.other		__nv_reservedSMEM_offset_0_alias,@"STO_CUDA_RESERVED_SHARED STV_DEFAULT"
__nv_reservedSMEM_offset_0_alias:
	.zero		0
	.zero		64


//--------------------- .nv.constant0._Z6conv1dPKfS0_Pfii --------------------------
	.section	.nv.constant0._Z6conv1dPKfS0_Pfii,"a",@progbits
	.sectionflags	@""
	.align	4
.nv.constant0._Z6conv1dPKfS0_Pfii:
	.zero		928


//--------------------- SYMBOLS --------------------------

	.type		.nv.reservedSmem.offset0,@object
	.size		.nv.reservedSmem.offset0,0x4
